//
// Generated by NVIDIA NVVM Compiler
//
// Compiler Build ID: CL-36424714
// Cuda compilation tools, release 13.0, V13.0.88
// Based on NVVM 20.0.0
//

.version 9.0
.target sm_100
.address_size 64

	// .globl	_Z13reverse_wordsPcS_PiS0_i

.visible .entry _Z13reverse_wordsPcS_PiS0_i(
	.param .u64 .ptr .align 1 _Z13reverse_wordsPcS_PiS0_i_param_0,
	.param .u64 .ptr .align 1 _Z13reverse_wordsPcS_PiS0_i_param_1,
	.param .u64 .ptr .align 1 _Z13reverse_wordsPcS_PiS0_i_param_2,
	.param .u64 .ptr .align 1 _Z13reverse_wordsPcS_PiS0_i_param_3,
	.param .u32 _Z13reverse_wordsPcS_PiS0_i_param_4
)
{
	.reg .pred 	%p<7>;
	.reg .b16 	%rs<6>;
	.reg .b32 	%r<39>;
	.reg .b64 	%rd<22>;

	ld.param.u64 	%rd7, [_Z13reverse_wordsPcS_PiS0_i_param_0];
	ld.param.u64 	%rd8, [_Z13reverse_wordsPcS_PiS0_i_param_1];
	ld.param.u64 	%rd5, [_Z13reverse_wordsPcS_PiS0_i_param_2];
	ld.param.u64 	%rd6, [_Z13reverse_wordsPcS_PiS0_i_param_3];
	ld.param.u32 	%r24, [_Z13reverse_wordsPcS_PiS0_i_param_4];
	cvta.to.global.u64 	%rd1, %rd8;
	cvta.to.global.u64 	%rd2, %rd7;
	mov.u32 	%r25, %ctaid.x;
	mov.u32 	%r26, %ntid.x;
	mov.u32 	%r27, %tid.x;
	mad.lo.s32 	%r1, %r25, %r26, %r27;
	setp.ge.s32 	%p1, %r1, %r24;
	@%p1 bra 	$L__BB0_8;
	cvta.to.global.u64 	%rd9, %rd5;
	cvta.to.global.u64 	%rd10, %rd6;
	mul.wide.s32 	%rd11, %r1, 4;
	add.s64 	%rd12, %rd9, %rd11;
	ld.global.u32 	%r2, [%rd12];
	add.s64 	%rd13, %rd10, %rd11;
	ld.global.u32 	%r3, [%rd13];
	setp.lt.s32 	%p2, %r3, 1;
	@%p2 bra 	$L__BB0_8;
	and.b32  	%r4, %r3, 3;
	setp.lt.u32 	%p3, %r3, 4;
	mov.b32 	%r35, 0;
	@%p3 bra 	$L__BB0_5;
	and.b32  	%r35, %r3, 2147483644;
	neg.s32 	%r34, %r35;
	add.s64 	%rd3, %rd2, -1;
	add.s32 	%r29, %r3, %r2;
	add.s32 	%r33, %r29, -1;
	add.s64 	%rd4, %rd1, 3;
	mov.u32 	%r32, %r2;
$L__BB0_4:
	cvt.s64.s32 	%rd14, %r33;
	add.s64 	%rd15, %rd3, %rd14;
	cvt.s64.s32 	%rd16, %r32;
	add.s64 	%rd17, %rd4, %rd16;
	ld.global.u8 	%rs1, [%rd15+1];
	st.global.u8 	[%rd17+-3], %rs1;
	ld.global.u8 	%rs2, [%rd15];
	st.global.u8 	[%rd17+-2], %rs2;
	ld.global.u8 	%rs3, [%rd15+-1];
	st.global.u8 	[%rd17+-1], %rs3;
	ld.global.u8 	%rs4, [%rd15+-2];
	st.global.u8 	[%rd17], %rs4;
	add.s32 	%r34, %r34, 4;
	add.s32 	%r33, %r33, -4;
	add.s32 	%r32, %r32, 4;
	setp.ne.s32 	%p4, %r34, 0;
	@%p4 bra 	$L__BB0_4;
$L__BB0_5:
	setp.eq.s32 	%p5, %r4, 0;
	@%p5 bra 	$L__BB0_8;
	add.s32 	%r38, %r35, %r2;
	add.s32 	%r30, %r3, %r2;
	not.b32 	%r31, %r35;
	add.s32 	%r37, %r31, %r30;
	neg.s32 	%r36, %r4;
$L__BB0_7:
	.pragma "nounroll";
	cvt.s64.s32 	%rd18, %r38;
	add.s64 	%rd19, %rd1, %rd18;
	cvt.s64.s32 	%rd20, %r37;
	add.s64 	%rd21, %rd2, %rd20;
	ld.global.u8 	%rs5, [%rd21];
	st.global.u8 	[%rd19], %rs5;
	add.s32 	%r38, %r38, 1;
	add.s32 	%r37, %r37, -1;
	add.s32 	%r36, %r36, 1;
	setp.ne.s32 	%p6, %r36, 0;
	@%p6 bra 	$L__BB0_7;
$L__BB0_8:
	ret;

}


// ===== COMPILED SASS (sm_100) =====

	.target	sm_100

	.elftype	@"ET_EXEC"


//--------------------- .note.nv.tkinfo           --------------------------
	.section	.note.nv.tkinfo,"",@"SHT_NOTE"
	.sectionflags	@"SHF_NOTE_NV_TKINFO"
	.tkinfo
        /*0018*/ 	.word	0x00000002
        /*0030*/ 	.string	""
        /*0030*/ 	.string	"ptxas"
        /*0030*/ 	.string	"Cuda compilation tools, release 13.0, V13.0.88"
        /*0030*/ 	.string	"Build cuda_13.0.r13.0/compiler.36424714_0"
        /*0030*/ 	.string	"-arch sm_100 -m 64 "



//--------------------- .note.nv.cuinfo           --------------------------
	.section	.note.nv.cuinfo,"",@"SHT_NOTE"
	.sectionflags	@"SHF_NOTE_NV_CUINFO"
        /*0018*/ 	.short	0x0002
        /*001a*/ 	.short	0x0064
        /*001c*/ 	.short	0x0082
	.zero		2


//--------------------- .nv.info                  --------------------------
	.section	.nv.info,"",@"SHT_CUDA_INFO"
	.align	4


	//----- nvinfo : EIATTR_REGCOUNT
	.align		4
        /*0000*/ 	.byte	0x04, 0x2f
        /*0002*/ 	.short	(.L_1 - .L_0)
	.align		4
.L_0:
        /*0004*/ 	.word	index@(_Z13reverse_wordsPcS_PiS0_i)
        /*0008*/ 	.word	0x0000001c


	//----- nvinfo : EIATTR_FRAME_SIZE
	.align		4
.L_1:
        /*000c*/ 	.byte	0x04, 0x11
        /*000e*/ 	.short	(.L_3 - .L_2)
	.align		4
.L_2:
        /*0010*/ 	.word	index@(_Z13reverse_wordsPcS_PiS0_i)
        /*0014*/ 	.word	0x00000000


	//----- nvinfo : EIATTR_MIN_STACK_SIZE
	.align		4
.L_3:
        /*0018*/ 	.byte	0x04, 0x12
        /*001a*/ 	.short	(.L_5 - .L_4)
	.align		4
.L_4:
        /*001c*/ 	.word	index@(_Z13reverse_wordsPcS_PiS0_i)
        /*0020*/ 	.word	0x00000000
.L_5:


//--------------------- .nv.compat                --------------------------
	.section	.nv.compat,"",@"SHT_CUDA_COMPAT_INFO"
	.align	4
        /*0000*/ 	.byte	0x02, 0x09, 0x00, 0x00, 0x02, 0x02, 0x01, 0x00, 0x02, 0x05, 0x05, 0x00, 0x03, 0x07, 0x01, 0x01
        /*0010*/ 	.byte	0x02, 0x03, 0x00, 0x00, 0x02, 0x06, 0x01, 0x00, 0x04, 0x0b, 0x08, 0x00, 0x09, 0x00, 0x00, 0x00
        /*0020*/ 	.byte	0x00, 0x00, 0x00, 0x00


//--------------------- .nv.info._Z13reverse_wordsPcS_PiS0_i --------------------------
	.section	.nv.info._Z13reverse_wordsPcS_PiS0_i,"",@"SHT_CUDA_INFO"
	.sectionflags	@""
	.align	4


	//----- nvinfo : EIATTR_CUDA_API_VERSION
	.align		4
        /*0000*/ 	.byte	0x04, 0x37
        /*0002*/ 	.short	(.L_7 - .L_6)
.L_6:
        /*0004*/ 	.word	0x00000082


	//----- nvinfo : EIATTR_KPARAM_INFO
	.align		4
.L_7:
        /*0008*/ 	.byte	0x04, 0x17
        /*000a*/ 	.short	(.L_9 - .L_8)
.L_8:
        /*000c*/ 	.word	0x00000000
        /*0010*/ 	.short	0x0004
        /*0012*/ 	.short	0x0020
        /*0014*/ 	.byte	0x00, 0xf0, 0x11, 0x00


	//----- nvinfo : EIATTR_KPARAM_INFO
	.align		4
.L_9:
        /*0018*/ 	.byte	0x04, 0x17
        /*001a*/ 	.short	(.L_11 - .L_10)
.L_10:
        /*001c*/ 	.word	0x00000000
        /*0020*/ 	.short	0x0003
        /*0022*/ 	.short	0x0018
        /*0024*/ 	.byte	0x00, 0xf5, 0x21, 0x00


	//----- nvinfo : EIATTR_KPARAM_INFO
	.align		4
.L_11:
        /*0028*/ 	.byte	0x04, 0x17
        /*002a*/ 	.short	(.L_13 - .L_12)
.L_12:
        /*002c*/ 	.word	0x00000000
        /*0030*/ 	.short	0x0002
        /*0032*/ 	.short	0x0010
        /*0034*/ 	.byte	0x00, 0xf5, 0x21, 0x00


	//----- nvinfo : EIATTR_KPARAM_INFO
	.align		4
.L_13:
        /*0038*/ 	.byte	0x04, 0x17
        /*003a*/ 	.short	(.L_15 - .L_14)
.L_14:
        /*003c*/ 	.word	0x00000000
        /*0040*/ 	.short	0x0001
        /*0042*/ 	.short	0x0008
        /*0044*/ 	.byte	0x00, 0xf5, 0x21, 0x00


	//----- nvinfo : EIATTR_KPARAM_INFO
	.align		4
.L_15:
        /*0048*/ 	.byte	0x04, 0x17
        /*004a*/ 	.short	(.L_17 - .L_16)
.L_16:
        /*004c*/ 	.word	0x00000000
        /*0050*/ 	.short	0x0000
        /*0052*/ 	.short	0x0000
        /*0054*/ 	.byte	0x00, 0xf5, 0x21, 0x00


	//----- nvinfo : EIATTR_SPARSE_MMA_MASK
	.align		4
.L_17:
        /*0058*/ 	.byte	0x03, 0x50
        /*005a*/ 	.short	0x0000


	//----- nvinfo : EIATTR_MAXREG_COUNT
	.align		4
        /*005c*/ 	.byte	0x03, 0x1b
        /*005e*/ 	.short	0x00ff


	//----- nvinfo : EIATTR_MERCURY_ISA_VERSION
	.align		4
        /*0060*/ 	.byte	0x03, 0x5f
        /*0062*/ 	.short	0x0101


	//----- nvinfo : EIATTR_VRC_CTA_INIT_COUNT
	.align		4
        /*0064*/ 	.byte	0x02, 0x4a
	.zero		1
	.zero		1


	//----- nvinfo : EIATTR_EXIT_INSTR_OFFSETS
	.align		4
        /*0068*/ 	.byte	0x04, 0x1c
        /*006a*/ 	.short	(.L_19 - .L_18)


	//   ....[0]....
.L_18:
        /*006c*/ 	.word	0x00000070


	//   ....[1]....
        /*0070*/ 	.word	0x000000f0


	//   ....[2]....
        /*0074*/ 	.word	0x00000310


	//   ....[3]....
        /*0078*/ 	.word	0x00000420


	//----- nvinfo : EIATTR_CRS_STACK_SIZE
	.align		4
.L_19:
        /*007c*/ 	.byte	0x04, 0x1e
        /*007e*/ 	.short	(.L_21 - .L_20)
.L_20:
        /*0080*/ 	.word	0x00000000


	//----- nvinfo : EIATTR_CBANK_PARAM_SIZE
	.align		4
.L_21:
        /*0084*/ 	.byte	0x03, 0x19
        /*0086*/ 	.short	0x0024


	//----- nvinfo : EIATTR_PARAM_CBANK
	.align		4
        /*0088*/ 	.byte	0x04, 0x0a
        /*008a*/ 	.short	(.L_23 - .L_22)
	.align		4
.L_22:
        /*008c*/ 	.word	index@(.nv.constant0._Z13reverse_wordsPcS_PiS0_i)
        /*0090*/ 	.short	0x0380
        /*0092*/ 	.short	0x0024


	//----- nvinfo : EIATTR_SW_WAR
	.align		4
.L_23:
        /*0094*/ 	.byte	0x04, 0x36
        /*0096*/ 	.short	(.L_25 - .L_24)
.L_24:
        /*0098*/ 	.word	0x00000008
.L_25:


//--------------------- .nv.callgraph             --------------------------
	.section	.nv.callgraph,"",@"SHT_CUDA_CALLGRAPH"
	.align	4
	.sectionentsize	8
	.align		4
        /*0000*/ 	.word	0x00000000
	.align		4
        /*0004*/ 	.word	0xffffffff
	.align		4
        /*0008*/ 	.word	0x00000000
	.align		4
        /*000c*/ 	.word	0xfffffffe
	.align		4
        /*0010*/ 	.word	0x00000000
	.align		4
        /*0014*/ 	.word	0xfffffffd
	.align		4
        /*0018*/ 	.word	0x00000000
	.align		4
        /*001c*/ 	.word	0xfffffffc


//--------------------- .text._Z13reverse_wordsPcS_PiS0_i --------------------------
	.section	.text._Z13reverse_wordsPcS_PiS0_i,"ax",@progbits
	.align	128
        .global         _Z13reverse_wordsPcS_PiS0_i
        .type           _Z13reverse_wordsPcS_PiS0_i,@function
        .size           _Z13reverse_wordsPcS_PiS0_i,(.L_x_5 - _Z13reverse_wordsPcS_PiS0_i)
        .other          _Z13reverse_wordsPcS_PiS0_i,@"STO_CUDA_ENTRY STV_DEFAULT"
_Z13reverse_wordsPcS_PiS0_i:
.text._Z13reverse_wordsPcS_PiS0_i:
[----:B------:R-:W-:Y:S01]  /*0000*/  LDC R1, c[0x0][0x37c] ;  /* 0x0000df00ff017b82 */ /* 0x000fe20000000800 */
[----:B------:R-:W0:Y:S07]  /*0010*/  S2R R0, SR_TID.X ;  /* 0x0000000000007919 */ /* 0x000e2e0000002100 */
[----:B------:R-:W0:Y:S01]  /*0020*/  S2UR UR4, SR_CTAID.X ;  /* 0x00000000000479c3 */ /* 0x000e220000002500 */
[----:B------:R-:W1:Y:S07]  /*0030*/  LDCU UR5, c[0x0][0x3a0] ;  /* 0x00007400ff0577ac */ /* 0x000e6e0008000800 */
[----:B------:R-:W0:Y:S02]  /*0040*/  LDC R7, c[0x0][0x360] ;  /* 0x0000d800ff077b82 */ /* 0x000e240000000800 */
[----:B0-----:R-:W-:-:S05]  /*0050*/  IMAD R7, R7, UR4, R0 ;  /* 0x0000000407077c24 */ /* 0x001fca000f8e0200 */
[----:B-1----:R-:W-:-:S13]  /*0060*/  ISETP.GE.AND P0, PT, R7, UR5, PT ;  /* 0x0000000507007c0c */ /* 0x002fda000bf06270 */
[----:B------:R-:W-:Y:S05]  /*0070*/  @P0 EXIT ;  /* 0x000000000000094d */ /* 0x000fea0003800000 */
[----:B------:R-:W0:Y:S01]  /*0080*/  LDC.64 R4, c[0x0][0x398] ;  /* 0x0000e600ff047b82 */ /* 0x000e220000000a00 */
[----:B------:R-:W1:Y:S07]  /*0090*/  LDCU.64 UR4, c[0x0][0x358] ;  /* 0x00006b00ff0477ac */ /* 0x000e6e0008000a00 */
[----:B------:R-:W2:Y:S01]  /*00a0*/  LDC.64 R2, c[0x0][0x390] ;  /* 0x0000e400ff027b82 */ /* 0x000ea20000000a00 */
[----:B0-----:R-:W-:-:S05]  /*00b0*/  IMAD.WIDE R4, R7, 0x4, R4 ;  /* 0x0000000407047825 */ /* 0x001fca00078e0204 */
[----:B-1----:R-:W3:Y:S01]  /*00c0*/  LDG.E R11, desc[UR4][R4.64] ;  /* 0x00000004040b7981 */ /* 0x002ee2000c1e1900 */
[----:B--2---:R-:W-:Y:S01]  /*00d0*/  IMAD.WIDE R2, R7, 0x4, R2 ;  /* 0x0000000407027825 */ /* 0x004fe200078e0202 */
[----:B---3--:R-:W-:-:S13]  /*00e0*/  ISETP.GE.AND P0, PT, R11, 0x1, PT ;  /* 0x000000010b00780c */ /* 0x008fda0003f06270 */
[----:B------:R-:W-:Y:S05]  /*00f0*/  @!P0 EXIT ;  /* 0x000000000000894d */ /* 0x000fea0003800000 */
[----:B------:R0:W5:Y:S01]  /*0100*/  LDG.E R0, desc[UR4][R2.64] ;  /* 0x0000000402007981 */ /* 0x000162000c1e1900 */
[C---:B------:R-:W-:Y:S01]  /*0110*/  ISETP.GE.U32.AND P1, PT, R11.reuse, 0x4, PT ;  /* 0x000000040b00780c */ /* 0x040fe20003f26070 */
[----:B------:R-:W-:Y:S01]  /*0120*/  BSSY.RECONVERGENT B0, `(.L_x_0) ;  /* 0x000001e000007945 */ /* 0x000fe20003800200 */
[----:B------:R-:W-:Y:S01]  /*0130*/  LOP3.LUT R10, R11, 0x3, RZ, 0xc0, !PT ;  /* 0x000000030b0a7812 */ /* 0x000fe200078ec0ff */
[----:B------:R-:W-:-:S03]  /*0140*/  IMAD.MOV.U32 R13, RZ, RZ, RZ ;  /* 0x000000ffff0d7224 */ /* 0x000fc600078e00ff */
[----:B------:R-:W-:-:S07]  /*0150*/  ISETP.NE.AND P0, PT, R10, RZ, PT ;  /* 0x000000ff0a00720c */ /* 0x000fce0003f05270 */
[----:B0-----:R-:W-:Y:S06]  /*0160*/  @!P1 BRA `(.L_x_1) ;  /* 0x0000000000649947 */ /* 0x001fec0003800000 */
[----:B------:R-:W0:Y:S01]  /*0170*/  LDC.64 R2, c[0x0][0x380] ;  /* 0x0000e000ff027b82 */ /* 0x000e220000000a00 */
[C---:B------:R-:W-:Y:S01]  /*0180*/  LOP3.LUT R13, R11.reuse, 0x7ffffffc, RZ, 0xc0, !PT ;  /* 0x7ffffffc0b0d7812 */ /* 0x040fe200078ec0ff */
[--C-:B-----5:R-:W-:Y:S01]  /*0190*/  IMAD.MOV.U32 R17, RZ, RZ, R0.reuse ;  /* 0x000000ffff117224 */ /* 0x120fe200078e0000 */
[----:B------:R-:W-:-:S03]  /*01a0*/  IADD3 R15, PT, PT, R11, -0x1, R0 ;  /* 0xffffffff0b0f7810 */ /* 0x000fc60007ffe000 */
[----:B------:R-:W-:Y:S02]  /*01b0*/  IMAD.MOV R12, RZ, RZ, -R13 ;  /* 0x000000ffff0c7224 */ /* 0x000fe400078e0a0d */
[----:B------:R-:W1:Y:S05]  /*01c0*/  LDC.64 R4, c[0x0][0x388] ;  /* 0x0000e200ff047b82 */ /* 0x000e6a0000000a00 */
.L_x_2:
[----:B--2---:R-:W-:Y:S02]  /*01d0*/  SHF.R.S32.HI R6, RZ, 0x1f, R15 ;  /* 0x0000001fff067819 */ /* 0x004fe4000001140f */
[----:B0-----:R-:W-:-:S04]  /*01e0*/  IADD3 R8, P1, P2, R15, -0x1, R2 ;  /* 0xffffffff0f087810 */ /* 0x001fc80007a3e002 */
[----:B------:R-:W-:-:S05]  /*01f0*/  IADD3.X R9, PT, PT, R6, -0x1, R3, P1, P2 ;  /* 0xffffffff06097810 */ /* 0x000fca0000fe4403 */
[----:B------:R-:W2:Y:S01]  /*0200*/  LDG.E.U8 R19, desc[UR4][R8.64+0x1] ;  /* 0x0000010408137981 */ /* 0x000ea2000c1e1100 */
[----:B------:R-:W-:Y:S02]  /*0210*/  SHF.R.S32.HI R14, RZ, 0x1f, R17 ;  /* 0x0000001fff0e7819 */ /* 0x000fe40000011411 */
[----:B-1----:R-:W-:-:S04]  /*0220*/  IADD3 R6, P1, P2, R17, 0x3, R4 ;  /* 0x0000000311067810 */ /* 0x002fc80007a3e004 */
[----:B------:R-:W-:-:S05]  /*0230*/  IADD3.X R7, PT, PT, R14, R5, RZ, P1, P2 ;  /* 0x000000050e077210 */ /* 0x000fca0000fe44ff */
[----:B--2---:R2:W-:Y:S04]  /*0240*/  STG.E.U8 desc[UR4][R6.64+-0x3], R19 ;  /* 0xfffffd1306007986 */ /* 0x0045e8000c101104 */
[----:B------:R-:W3:Y:S04]  /*0250*/  LDG.E.U8 R21, desc[UR4][R8.64] ;  /* 0x0000000408157981 */ /* 0x000ee8000c1e1100 */
[----:B---3--:R2:W-:Y:S04]  /*0260*/  STG.E.U8 desc[UR4][R6.64+-0x2], R21 ;  /* 0xfffffe1506007986 */ /* 0x0085e8000c101104 */
[----:B------:R-:W3:Y:S04]  /*0270*/  LDG.E.U8 R23, desc[UR4][R8.64+-0x1] ;  /* 0xffffff0408177981 */ /* 0x000ee8000c1e1100 */
[----:B---3--:R2:W-:Y:S04]  /*0280*/  STG.E.U8 desc[UR4][R6.64+-0x1], R23 ;  /* 0xffffff1706007986 */ /* 0x0085e8000c101104 */
[----:B------:R-:W3:Y:S01]  /*0290*/  LDG.E.U8 R25, desc[UR4][R8.64+-0x2] ;  /* 0xfffffe0408197981 */ /* 0x000ee2000c1e1100 */
[----:B------:R-:W-:-:S02]  /*02a0*/  VIADD R12, R12, 0x4 ;  /* 0x000000040c0c7836 */ /* 0x000fc40000000000 */
[----:B------:R-:W-:Y:S02]  /*02b0*/  VIADD R15, R15, 0xfffffffc ;  /* 0xfffffffc0f0f7836 */ /* 0x000fe40000000000 */
[----:B------:R-:W-:Y:S01]  /*02c0*/  VIADD R17, R17, 0x4 ;  /* 0x0000000411117836 */ /* 0x000fe20000000000 */
[----:B------:R-:W-:Y:S01]  /*02d0*/  ISETP.NE.AND P1, PT, R12, RZ, PT ;  /* 0x000000ff0c00720c */ /* 0x000fe20003f25270 */
[----:B---3--:R2:W-:-:S12]  /*02e0*/  STG.E.U8 desc[UR4][R6.64], R25 ;  /* 0x0000001906007986 */ /* 0x0085d8000c101104 */
[----:B------:R-:W-:Y:S05]  /*02f0*/  @P1 BRA `(.L_x_2) ;  /* 0xfffffffc00b41947 */ /* 0x000fea000383ffff */
.L_x_1:
[----:B------:R-:W-:Y:S05]  /*0300*/  BSYNC.RECONVERGENT B0 ;  /* 0x0000000000007941 */ /* 0x000fea0003800200 */
.L_x_0:
[----:B------:R-:W-:Y:S05]  /*0310*/  @!P0 EXIT ;  /* 0x000000000000894d */ /* 0x000fea0003800000 */
[----:B------:R-:W-:Y:S01]  /*0320*/  LOP3.LUT R2, RZ, R13, RZ, 0x33, !PT ;  /* 0x0000000dff027212 */ /* 0x000fe200078e33ff */
[----:B-----5:R-:W-:Y:S01]  /*0330*/  IMAD.IADD R13, R0, 0x1, R13 ;  /* 0x00000001000d7824 */ /* 0x020fe200078e020d */
[----:B------:R-:W0:Y:S01]  /*0340*/  LDCU.128 UR8, c[0x0][0x380] ;  /* 0x00007000ff0877ac */ /* 0x000e220008000c00 */
[----:B------:R-:W-:Y:S01]  /*0350*/  IMAD.MOV R10, RZ, RZ, -R10 ;  /* 0x000000ffff0a7224 */ /* 0x000fe200078e0a0a */
[----:B------:R-:W-:-:S07]  /*0360*/  IADD3 R0, PT, PT, R2, R11, R0 ;  /* 0x0000000b02007210 */ /* 0x000fce0007ffe000 */
.L_x_3:
[----:B0-----:R-:W-:-:S04]  /*0370*/  IADD3 R2, P0, PT, R0, UR8, RZ ;  /* 0x0000000800027c10 */ /* 0x001fc8000ff1e0ff */
[----:B-1----:R-:W-:-:S06]  /*0380*/  LEA.HI.X.SX32 R3, R0, UR9, 0x1, P0 ;  /* 0x0000000900037c11 */ /* 0x002fcc00080f0eff */
[----:B------:R-:W3:Y:S01]  /*0390*/  LDG.E.U8 R3, desc[UR4][R2.64] ;  /* 0x0000000402037981 */ /* 0x000ee2000c1e1100 */
[C---:B------:R-:W-:Y:S01]  /*03a0*/  IADD3 R4, P0, PT, R13.reuse, UR10, RZ ;  /* 0x0000000a0d047c10 */ /* 0x040fe2000ff1e0ff */
[----:B------:R-:W-:Y:S02]  /*03b0*/  VIADD R10, R10, 0x1 ;  /* 0x000000010a0a7836 */ /* 0x000fe40000000000 */
[----:B------:R-:W-:Y:S01]  /*03c0*/  VIADD R0, R0, 0xffffffff ;  /* 0xffffffff00007836 */ /* 0x000fe20000000000 */
[C---:B------:R-:W-:Y:S01]  /*03d0*/  LEA.HI.X.SX32 R5, R13.reuse, UR11, 0x1, P0 ;  /* 0x0000000b0d057c11 */ /* 0x040fe200080f0eff */
[----:B------:R-:W-:Y:S01]  /*03e0*/  VIADD R13, R13, 0x1 ;  /* 0x000000010d0d7836 */ /* 0x000fe20000000000 */
[----:B------:R-:W-:-:S03]  /*03f0*/  ISETP.NE.AND P0, PT, R10, RZ, PT ;  /* 0x000000ff0a00720c */ /* 0x000fc60003f05270 */
[----:B---3--:R1:W-:Y:S10]  /*0400*/  STG.E.U8 desc[UR4][R4.64], R3 ;  /* 0x0000000304007986 */ /* 0x0083f4000c101104 */
[----:B------:R-:W-:Y:S05]  /*0410*/  @P0 BRA `(.L_x_3) ;  /* 0xfffffffc00d40947 */ /* 0x000fea000383ffff */
[----:B------:R-:W-:Y:S05]  /*0420*/  EXIT ;  /* 0x000000000000794d */ /* 0x000fea0003800000 */
.L_x_4:
[----:B------:R-:W-:-:S00]  /*0430*/  BRA `(.L_x_4) ;  /* 0xfffffffc00fc7947 */ /* 0x000fc0000383ffff */
[----:B------:R-:W-:-:S00]  /*0440*/  NOP ;  /* 0x0000000000007918 */ /* 0x000fc00000000000 */
        /* <DEDUP_REMOVED lines=11> */
.L_x_5:


//--------------------- .nv.shared.reserved.0     --------------------------
	.section	.nv.shared.reserved.0,"aw",@nobits
	.weak		__nv_reservedSMEM_offset_0_alias
	.size		__nv_reservedSMEM_offset_0_alias, 0, 64
	.other		__nv_reservedSMEM_offset_0_alias,@"STO_CUDA_RESERVED_SHARED STV_DEFAULT"
__nv_reservedSMEM_offset_0_alias:
	.zero		0
	.zero		64


//--------------------- .nv.constant0._Z13reverse_wordsPcS_PiS0_i --------------------------
	.section	.nv.constant0._Z13reverse_wordsPcS_PiS0_i,"a",@progbits
	.sectionflags	@""
	.align	4
.nv.constant0._Z13reverse_wordsPcS_PiS0_i:
	.zero		932


//--------------------- SYMBOLS --------------------------

	.type		.nv.reservedSmem.offset0,@object
	.size		.nv.reservedSmem.offset0,0x4
